//
// Generated by NVIDIA NVVM Compiler
//
// Compiler Build ID: CL-36424714
// Cuda compilation tools, release 13.0, V13.0.88
// Based on NVVM 20.0.0
//

.version 9.0
.target sm_100
.address_size 64

	// .globl	_Z16dgemm_gpu_sharedPKfS0_Pfi
// _ZZ16dgemm_gpu_sharedPKfS0_PfiE2sA has been demoted
// _ZZ16dgemm_gpu_sharedPKfS0_PfiE2sB has been demoted

.visible .entry _Z16dgemm_gpu_sharedPKfS0_Pfi(
	.param .u64 .ptr .align 1 _Z16dgemm_gpu_sharedPKfS0_Pfi_param_0,
	.param .u64 .ptr .align 1 _Z16dgemm_gpu_sharedPKfS0_Pfi_param_1,
	.param .u64 .ptr .align 1 _Z16dgemm_gpu_sharedPKfS0_Pfi_param_2,
	.param .u32 _Z16dgemm_gpu_sharedPKfS0_Pfi_param_3
)
{
	.reg .pred 	%p<5>;
	.reg .b32 	%r<56>;
	.reg .b32 	%f<163>;
	.reg .b64 	%rd<28>;
	// demoted variable
	.shared .align 4 .b8 _ZZ16dgemm_gpu_sharedPKfS0_PfiE2sA[1024];
	// demoted variable
	.shared .align 4 .b8 _ZZ16dgemm_gpu_sharedPKfS0_PfiE2sB[1024];
	ld.param.u32 	%r24, [_Z16dgemm_gpu_sharedPKfS0_Pfi_param_3];
	mov.u32 	%r25, %ntid.y;
	mov.u32 	%r26, %ctaid.y;
	mov.u32 	%r1, %tid.y;
	mad.lo.s32 	%r27, %r25, %r26, %r1;
	mov.u32 	%r28, %ntid.x;
	mov.u32 	%r29, %ctaid.x;
	mov.u32 	%r2, %tid.x;
	mad.lo.s32 	%r3, %r28, %r29, %r2;
	shl.b32 	%r30, %r1, 6;
	mov.u32 	%r31, _ZZ16dgemm_gpu_sharedPKfS0_PfiE2sA;
	add.s32 	%r4, %r31, %r30;
	shl.b32 	%r32, %r2, 2;
	add.s32 	%r5, %r4, %r32;
	mov.b32 	%r33, 0;
	st.shared.u32 	[%r5], %r33;
	mov.u32 	%r34, _ZZ16dgemm_gpu_sharedPKfS0_PfiE2sB;
	add.s32 	%r35, %r34, %r30;
	add.s32 	%r6, %r35, %r32;
	st.shared.u32 	[%r6], %r33;
	mul.lo.s32 	%r7, %r24, %r27;
	setp.lt.s32 	%p1, %r24, 1;
	mov.f32 	%f162, 0f00000000;
	@%p1 bra 	$L__BB0_7;
	add.s32 	%r8, %r24, 15;
	add.s32 	%r51, %r7, %r2;
	add.s32 	%r10, %r34, %r32;
	setp.lt.u32 	%p2, %r24, 17;
	mov.f32 	%f162, 0f00000000;
	mov.b32 	%r55, 0;
	@%p2 bra 	$L__BB0_5;
	shr.u32 	%r39, %r8, 4;
	and.b32  	%r40, %r39, 134217726;
	neg.s32 	%r54, %r40;
	add.s32 	%r41, %r1, 16;
	mad.lo.s32 	%r53, %r24, %r41, %r3;
	mad.lo.s32 	%r52, %r1, %r24, %r3;
	mov.f32 	%f162, 0f00000000;
$L__BB0_3:
	ld.param.u64 	%rd25, [_Z16dgemm_gpu_sharedPKfS0_Pfi_param_1];
	ld.param.u64 	%rd23, [_Z16dgemm_gpu_sharedPKfS0_Pfi_param_0];
	add.s32 	%r42, %r51, 16;
	cvta.to.global.u64 	%rd4, %rd23;
	mul.wide.u32 	%rd5, %r51, 4;
	add.s64 	%rd6, %rd4, %rd5;
	ld.global.f32 	%f11, [%rd6];
	st.shared.f32 	[%r5], %f11;
	cvta.to.global.u64 	%rd7, %rd25;
	mul.wide.u32 	%rd8, %r52, 4;
	add.s64 	%rd9, %rd7, %rd8;
	ld.global.f32 	%f12, [%rd9];
	st.shared.f32 	[%r6], %f12;
	bar.sync 	0;
	ld.shared.f32 	%f13, [%r4];
	ld.shared.f32 	%f14, [%r10];
	fma.rn.f32 	%f15, %f13, %f14, %f162;
	ld.shared.f32 	%f16, [%r4+4];
	ld.shared.f32 	%f17, [%r10+64];
	fma.rn.f32 	%f18, %f16, %f17, %f15;
	ld.shared.f32 	%f19, [%r4+8];
	ld.shared.f32 	%f20, [%r10+128];
	fma.rn.f32 	%f21, %f19, %f20, %f18;
	ld.shared.f32 	%f22, [%r4+12];
	ld.shared.f32 	%f23, [%r10+192];
	fma.rn.f32 	%f24, %f22, %f23, %f21;
	ld.shared.f32 	%f25, [%r4+16];
	ld.shared.f32 	%f26, [%r10+256];
	fma.rn.f32 	%f27, %f25, %f26, %f24;
	ld.shared.f32 	%f28, [%r4+20];
	ld.shared.f32 	%f29, [%r10+320];
	fma.rn.f32 	%f30, %f28, %f29, %f27;
	ld.shared.f32 	%f31, [%r4+24];
	ld.shared.f32 	%f32, [%r10+384];
	fma.rn.f32 	%f33, %f31, %f32, %f30;
	ld.shared.f32 	%f34, [%r4+28];
	ld.shared.f32 	%f35, [%r10+448];
	fma.rn.f32 	%f36, %f34, %f35, %f33;
	ld.shared.f32 	%f37, [%r4+32];
	ld.shared.f32 	%f38, [%r10+512];
	fma.rn.f32 	%f39, %f37, %f38, %f36;
	ld.shared.f32 	%f40, [%r4+36];
	ld.shared.f32 	%f41, [%r10+576];
	fma.rn.f32 	%f42, %f40, %f41, %f39;
	ld.shared.f32 	%f43, [%r4+40];
	ld.shared.f32 	%f44, [%r10+640];
	fma.rn.f32 	%f45, %f43, %f44, %f42;
	ld.shared.f32 	%f46, [%r4+44];
	ld.shared.f32 	%f47, [%r10+704];
	fma.rn.f32 	%f48, %f46, %f47, %f45;
	ld.shared.f32 	%f49, [%r4+48];
	ld.shared.f32 	%f50, [%r10+768];
	fma.rn.f32 	%f51, %f49, %f50, %f48;
	ld.shared.f32 	%f52, [%r4+52];
	ld.shared.f32 	%f53, [%r10+832];
	fma.rn.f32 	%f54, %f52, %f53, %f51;
	ld.shared.f32 	%f55, [%r4+56];
	ld.shared.f32 	%f56, [%r10+896];
	fma.rn.f32 	%f57, %f55, %f56, %f54;
	ld.shared.f32 	%f58, [%r4+60];
	ld.shared.f32 	%f59, [%r10+960];
	fma.rn.f32 	%f60, %f58, %f59, %f57;
	mul.wide.u32 	%rd10, %r42, 4;
	add.s64 	%rd11, %rd4, %rd10;
	ld.global.f32 	%f61, [%rd11];
	st.shared.f32 	[%r5], %f61;
	mul.wide.u32 	%rd12, %r53, 4;
	add.s64 	%rd13, %rd7, %rd12;
	ld.global.f32 	%f62, [%rd13];
	st.shared.f32 	[%r6], %f62;
	bar.sync 	0;
	ld.shared.f32 	%f63, [%r4];
	ld.shared.f32 	%f64, [%r10];
	fma.rn.f32 	%f65, %f63, %f64, %f60;
	ld.shared.f32 	%f66, [%r4+4];
	ld.shared.f32 	%f67, [%r10+64];
	fma.rn.f32 	%f68, %f66, %f67, %f65;
	ld.shared.f32 	%f69, [%r4+8];
	ld.shared.f32 	%f70, [%r10+128];
	fma.rn.f32 	%f71, %f69, %f70, %f68;
	ld.shared.f32 	%f72, [%r4+12];
	ld.shared.f32 	%f73, [%r10+192];
	fma.rn.f32 	%f74, %f72, %f73, %f71;
	ld.shared.f32 	%f75, [%r4+16];
	ld.shared.f32 	%f76, [%r10+256];
	fma.rn.f32 	%f77, %f75, %f76, %f74;
	ld.shared.f32 	%f78, [%r4+20];
	ld.shared.f32 	%f79, [%r10+320];
	fma.rn.f32 	%f80, %f78, %f79, %f77;
	ld.shared.f32 	%f81, [%r4+24];
	ld.shared.f32 	%f82, [%r10+384];
	fma.rn.f32 	%f83, %f81, %f82, %f80;
	ld.shared.f32 	%f84, [%r4+28];
	ld.shared.f32 	%f85, [%r10+448];
	fma.rn.f32 	%f86, %f84, %f85, %f83;
	ld.shared.f32 	%f87, [%r4+32];
	ld.shared.f32 	%f88, [%r10+512];
	fma.rn.f32 	%f89, %f87, %f88, %f86;
	ld.shared.f32 	%f90, [%r4+36];
	ld.shared.f32 	%f91, [%r10+576];
	fma.rn.f32 	%f92, %f90, %f91, %f89;
	ld.shared.f32 	%f93, [%r4+40];
	ld.shared.f32 	%f94, [%r10+640];
	fma.rn.f32 	%f95, %f93, %f94, %f92;
	ld.shared.f32 	%f96, [%r4+44];
	ld.shared.f32 	%f97, [%r10+704];
	fma.rn.f32 	%f98, %f96, %f97, %f95;
	ld.shared.f32 	%f99, [%r4+48];
	ld.shared.f32 	%f100, [%r10+768];
	fma.rn.f32 	%f101, %f99, %f100, %f98;
	ld.shared.f32 	%f102, [%r4+52];
	ld.shared.f32 	%f103, [%r10+832];
	fma.rn.f32 	%f104, %f102, %f103, %f101;
	ld.shared.f32 	%f105, [%r4+56];
	ld.shared.f32 	%f106, [%r10+896];
	fma.rn.f32 	%f107, %f105, %f106, %f104;
	ld.shared.f32 	%f108, [%r4+60];
	ld.shared.f32 	%f109, [%r10+960];
	fma.rn.f32 	%f162, %f108, %f109, %f107;
	add.s32 	%r54, %r54, 2;
	shl.b32 	%r43, %r24, 5;
	add.s32 	%r53, %r53, %r43;
	add.s32 	%r52, %r52, %r43;
	add.s32 	%r51, %r51, 32;
	setp.ne.s32 	%p3, %r54, 0;
	@%p3 bra 	$L__BB0_3;
	and.b32  	%r55, %r8, 2147483616;
$L__BB0_5:
	and.b32  	%r44, %r8, 16;
	setp.eq.s32 	%p4, %r44, 0;
	@%p4 bra 	$L__BB0_7;
	ld.param.u64 	%rd26, [_Z16dgemm_gpu_sharedPKfS0_Pfi_param_1];
	ld.param.u64 	%rd24, [_Z16dgemm_gpu_sharedPKfS0_Pfi_param_0];
	add.s32 	%r46, %r7, %r2;
	add.s32 	%r47, %r46, %r55;
	cvta.to.global.u64 	%rd14, %rd24;
	mul.wide.u32 	%rd15, %r47, 4;
	add.s64 	%rd16, %rd14, %rd15;
	ld.global.f32 	%f110, [%rd16];
	st.shared.f32 	[%r5], %f110;
	add.s32 	%r48, %r55, %r1;
	mad.lo.s32 	%r49, %r48, %r24, %r3;
	cvta.to.global.u64 	%rd17, %rd26;
	mul.wide.u32 	%rd18, %r49, 4;
	add.s64 	%rd19, %rd17, %rd18;
	ld.global.f32 	%f111, [%rd19];
	st.shared.f32 	[%r6], %f111;
	bar.sync 	0;
	ld.shared.f32 	%f112, [%r4];
	ld.shared.f32 	%f113, [%r10];
	fma.rn.f32 	%f114, %f112, %f113, %f162;
	ld.shared.f32 	%f115, [%r4+4];
	ld.shared.f32 	%f116, [%r10+64];
	fma.rn.f32 	%f117, %f115, %f116, %f114;
	ld.shared.f32 	%f118, [%r4+8];
	ld.shared.f32 	%f119, [%r10+128];
	fma.rn.f32 	%f120, %f118, %f119, %f117;
	ld.shared.f32 	%f121, [%r4+12];
	ld.shared.f32 	%f122, [%r10+192];
	fma.rn.f32 	%f123, %f121, %f122, %f120;
	ld.shared.f32 	%f124, [%r4+16];
	ld.shared.f32 	%f125, [%r10+256];
	fma.rn.f32 	%f126, %f124, %f125, %f123;
	ld.shared.f32 	%f127, [%r4+20];
	ld.shared.f32 	%f128, [%r10+320];
	fma.rn.f32 	%f129, %f127, %f128, %f126;
	ld.shared.f32 	%f130, [%r4+24];
	ld.shared.f32 	%f131, [%r10+384];
	fma.rn.f32 	%f132, %f130, %f131, %f129;
	ld.shared.f32 	%f133, [%r4+28];
	ld.shared.f32 	%f134, [%r10+448];
	fma.rn.f32 	%f135, %f133, %f134, %f132;
	ld.shared.f32 	%f136, [%r4+32];
	ld.shared.f32 	%f137, [%r10+512];
	fma.rn.f32 	%f138, %f136, %f137, %f135;
	ld.shared.f32 	%f139, [%r4+36];
	ld.shared.f32 	%f140, [%r10+576];
	fma.rn.f32 	%f141, %f139, %f140, %f138;
	ld.shared.f32 	%f142, [%r4+40];
	ld.shared.f32 	%f143, [%r10+640];
	fma.rn.f32 	%f144, %f142, %f143, %f141;
	ld.shared.f32 	%f145, [%r4+44];
	ld.shared.f32 	%f146, [%r10+704];
	fma.rn.f32 	%f147, %f145, %f146, %f144;
	ld.shared.f32 	%f148, [%r4+48];
	ld.shared.f32 	%f149, [%r10+768];
	fma.rn.f32 	%f150, %f148, %f149, %f147;
	ld.shared.f32 	%f151, [%r4+52];
	ld.shared.f32 	%f152, [%r10+832];
	fma.rn.f32 	%f153, %f151, %f152, %f150;
	ld.shared.f32 	%f154, [%r4+56];
	ld.shared.f32 	%f155, [%r10+896];
	fma.rn.f32 	%f156, %f154, %f155, %f153;
	ld.shared.f32 	%f157, [%r4+60];
	ld.shared.f32 	%f158, [%r10+960];
	fma.rn.f32 	%f162, %f157, %f158, %f156;
$L__BB0_7:
	ld.param.u64 	%rd27, [_Z16dgemm_gpu_sharedPKfS0_Pfi_param_2];
	cvta.to.global.u64 	%rd20, %rd27;
	add.s32 	%r50, %r7, %r3;
	mul.wide.s32 	%rd21, %r50, 4;
	add.s64 	%rd22, %rd20, %rd21;
	st.global.f32 	[%rd22], %f162;
	ret;

}


// ===== COMPILED SASS (sm_100) =====

	.target	sm_100

	.elftype	@"ET_EXEC"


//--------------------- .note.nv.tkinfo           --------------------------
	.section	.note.nv.tkinfo,"",@"SHT_NOTE"
	.sectionflags	@"SHF_NOTE_NV_TKINFO"
	.tkinfo
        /*0018*/ 	.word	0x00000002
        /*0030*/ 	.string	""
        /*0030*/ 	.string	"ptxas"
        /*0030*/ 	.string	"Cuda compilation tools, release 13.0, V13.0.88"
        /*0030*/ 	.string	"Build cuda_13.0.r13.0/compiler.36424714_0"
        /*0030*/ 	.string	"-arch sm_100 -m 64 "



//--------------------- .note.nv.cuinfo           --------------------------
	.section	.note.nv.cuinfo,"",@"SHT_NOTE"
	.sectionflags	@"SHF_NOTE_NV_CUINFO"
        /*0018*/ 	.short	0x0002
        /*001a*/ 	.short	0x0064
        /*001c*/ 	.short	0x0082
	.zero		2


//--------------------- .nv.info                  --------------------------
	.section	.nv.info,"",@"SHT_CUDA_INFO"
	.align	4


	//----- nvinfo : EIATTR_REGCOUNT
	.align		4
        /*0000*/ 	.byte	0x04, 0x2f
        /*0002*/ 	.short	(.L_1 - .L_0)
	.align		4
.L_0:
        /*0004*/ 	.word	index@(_Z16dgemm_gpu_sharedPKfS0_Pfi)
        /*0008*/ 	.word	0x00000020


	//----- nvinfo : EIATTR_FRAME_SIZE
	.align		4
.L_1:
        /*000c*/ 	.byte	0x04, 0x11
        /*000e*/ 	.short	(.L_3 - .L_2)
	.align		4
.L_2:
        /*0010*/ 	.word	index@(_Z16dgemm_gpu_sharedPKfS0_Pfi)
        /*0014*/ 	.word	0x00000000


	//----- nvinfo : EIATTR_MIN_STACK_SIZE
	.align		4
.L_3:
        /*0018*/ 	.byte	0x04, 0x12
        /*001a*/ 	.short	(.L_5 - .L_4)
	.align		4
.L_4:
        /*001c*/ 	.word	index@(_Z16dgemm_gpu_sharedPKfS0_Pfi)
        /*0020*/ 	.word	0x00000000
.L_5:


//--------------------- .nv.compat                --------------------------
	.section	.nv.compat,"",@"SHT_CUDA_COMPAT_INFO"
	.align	4
        /*0000*/ 	.byte	0x02, 0x09, 0x00, 0x00, 0x02, 0x02, 0x01, 0x00, 0x02, 0x05, 0x05, 0x00, 0x03, 0x07, 0x01, 0x01
        /*0010*/ 	.byte	0x02, 0x03, 0x00, 0x00, 0x02, 0x06, 0x01, 0x00, 0x04, 0x0b, 0x08, 0x00, 0x09, 0x00, 0x00, 0x00
        /*0020*/ 	.byte	0x00, 0x00, 0x00, 0x00


//--------------------- .nv.info._Z16dgemm_gpu_sharedPKfS0_Pfi --------------------------
	.section	.nv.info._Z16dgemm_gpu_sharedPKfS0_Pfi,"",@"SHT_CUDA_INFO"
	.sectionflags	@""
	.align	4


	//----- nvinfo : EIATTR_CUDA_API_VERSION
	.align		4
        /*0000*/ 	.byte	0x04, 0x37
        /*0002*/ 	.short	(.L_7 - .L_6)
.L_6:
        /*0004*/ 	.word	0x00000082


	//----- nvinfo : EIATTR_KPARAM_INFO
	.align		4
.L_7:
        /*0008*/ 	.byte	0x04, 0x17
        /*000a*/ 	.short	(.L_9 - .L_8)
.L_8:
        /*000c*/ 	.word	0x00000000
        /*0010*/ 	.short	0x0003
        /*0012*/ 	.short	0x0018
        /*0014*/ 	.byte	0x00, 0xf0, 0x11, 0x00


	//----- nvinfo : EIATTR_KPARAM_INFO
	.align		4
.L_9:
        /*0018*/ 	.byte	0x04, 0x17
        /*001a*/ 	.short	(.L_11 - .L_10)
.L_10:
        /*001c*/ 	.word	0x00000000
        /*0020*/ 	.short	0x0002
        /*0022*/ 	.short	0x0010
        /*0024*/ 	.byte	0x00, 0xf5, 0x21, 0x00


	//----- nvinfo : EIATTR_KPARAM_INFO
	.align		4
.L_11:
        /*0028*/ 	.byte	0x04, 0x17
        /*002a*/ 	.short	(.L_13 - .L_12)
.L_12:
        /*002c*/ 	.word	0x00000000
        /*0030*/ 	.short	0x0001
        /*0032*/ 	.short	0x0008
        /*0034*/ 	.byte	0x00, 0xf5, 0x21, 0x00


	//----- nvinfo : EIATTR_KPARAM_INFO
	.align		4
.L_13:
        /*0038*/ 	.byte	0x04, 0x17
        /*003a*/ 	.short	(.L_15 - .L_14)
.L_14:
        /*003c*/ 	.word	0x00000000
        /*0040*/ 	.short	0x0000
        /*0042*/ 	.short	0x0000
        /*0044*/ 	.byte	0x00, 0xf5, 0x21, 0x00


	//----- nvinfo : EIATTR_SPARSE_MMA_MASK
	.align		4
.L_15:
        /*0048*/ 	.byte	0x03, 0x50
        /*004a*/ 	.short	0x0000


	//----- nvinfo : EIATTR_MAXREG_COUNT
	.align		4
        /*004c*/ 	.byte	0x03, 0x1b
        /*004e*/ 	.short	0x00ff


	//----- nvinfo : EIATTR_NUM_BARRIERS
	.align		4
        /*0050*/ 	.byte	0x02, 0x4c
        /*0052*/ 	.byte	0x01
	.zero		1


	//----- nvinfo : EIATTR_MERCURY_ISA_VERSION
	.align		4
        /*0054*/ 	.byte	0x03, 0x5f
        /*0056*/ 	.short	0x0101


	//----- nvinfo : EIATTR_VRC_CTA_INIT_COUNT
	.align		4
        /*0058*/ 	.byte	0x02, 0x4a
	.zero		1
	.zero		1


	//----- nvinfo : EIATTR_EXIT_INSTR_OFFSETS
	.align		4
        /*005c*/ 	.byte	0x04, 0x1c
        /*005e*/ 	.short	(.L_17 - .L_16)


	//   ....[0]....
.L_16:
        /*0060*/ 	.word	0x00000be0


	//----- nvinfo : EIATTR_CBANK_PARAM_SIZE
	.align		4
.L_17:
        /*0064*/ 	.byte	0x03, 0x19
        /*0066*/ 	.short	0x001c


	//----- nvinfo : EIATTR_PARAM_CBANK
	.align		4
        /*0068*/ 	.byte	0x04, 0x0a
        /*006a*/ 	.short	(.L_19 - .L_18)
	.align		4
.L_18:
        /*006c*/ 	.word	index@(.nv.constant0._Z16dgemm_gpu_sharedPKfS0_Pfi)
        /*0070*/ 	.short	0x0380
        /*0072*/ 	.short	0x001c


	//----- nvinfo : EIATTR_SW_WAR
	.align		4
.L_19:
        /*0074*/ 	.byte	0x04, 0x36
        /*0076*/ 	.short	(.L_21 - .L_20)
.L_20:
        /*0078*/ 	.word	0x00000008
.L_21:


//--------------------- .nv.callgraph             --------------------------
	.section	.nv.callgraph,"",@"SHT_CUDA_CALLGRAPH"
	.align	4
	.sectionentsize	8
	.align		4
        /*0000*/ 	.word	0x00000000
	.align		4
        /*0004*/ 	.word	0xffffffff
	.align		4
        /*0008*/ 	.word	0x00000000
	.align		4
        /*000c*/ 	.word	0xfffffffe
	.align		4
        /*0010*/ 	.word	0x00000000
	.align		4
        /*0014*/ 	.word	0xfffffffd
	.align		4
        /*0018*/ 	.word	0x00000000
	.align		4
        /*001c*/ 	.word	0xfffffffc


//--------------------- .text._Z16dgemm_gpu_sharedPKfS0_Pfi --------------------------
	.section	.text._Z16dgemm_gpu_sharedPKfS0_Pfi,"ax",@progbits
	.align	128
        .global         _Z16dgemm_gpu_sharedPKfS0_Pfi
        .type           _Z16dgemm_gpu_sharedPKfS0_Pfi,@function
        .size           _Z16dgemm_gpu_sharedPKfS0_Pfi,(.L_x_4 - _Z16dgemm_gpu_sharedPKfS0_Pfi)
        .other          _Z16dgemm_gpu_sharedPKfS0_Pfi,@"STO_CUDA_ENTRY STV_DEFAULT"
_Z16dgemm_gpu_sharedPKfS0_Pfi:
.text._Z16dgemm_gpu_sharedPKfS0_Pfi:
[----:B------:R-:W-:Y:S01]  /*0000*/  LDC R1, c[0x0][0x37c] ;  /* 0x0000df00ff017b82 */ /* 0x000fe20000000800 */
[----:B------:R-:W0:Y:S07]  /*0010*/  S2R R6, SR_TID.Y ;  /* 0x0000000000067919 */ /* 0x000e2e0000002200 */
[----:B------:R-:W1:Y:S01]  /*0020*/  S2UR UR6, SR_CgaCtaId ;  /* 0x00000000000679c3 */ /* 0x000e620000008800 */
[----:B------:R-:W-:Y:S01]  /*0030*/  UMOV UR4, 0x400 ;  /* 0x0000040000047882 */ /* 0x000fe20000000000 */
[----:B------:R-:W-:Y:S01]  /*0040*/  HFMA2 R11, -RZ, RZ, 0, 0 ;  /* 0x00000000ff0b7431 */ /* 0x000fe200000001ff */
[----:B------:R-:W2:Y:S01]  /*0050*/  S2R R2, SR_TID.X ;  /* 0x0000000000027919 */ /* 0x000ea20000002100 */
[----:B------:R-:W-:Y:S01]  /*0060*/  UIADD3 UR5, UPT, UPT, UR4, 0x400, URZ ;  /* 0x0000040004057890 */ /* 0x000fe2000fffe0ff */
[----:B------:R-:W3:Y:S03]  /*0070*/  S2R R3, SR_CTAID.Y ;  /* 0x0000000000037919 */ /* 0x000ee60000002600 */
[----:B------:R-:W4:Y:S01]  /*0080*/  LDC R0, c[0x0][0x398] ;  /* 0x0000e600ff007b82 */ /* 0x000f220000000800 */
[----:B------:R-:W5:Y:S01]  /*0090*/  S2R R5, SR_CTAID.X ;  /* 0x0000000000057919 */ /* 0x000f620000002500 */
[----:B-1----:R-:W-:-:S02]  /*00a0*/  ULEA UR4, UR6, UR4, 0x18 ;  /* 0x0000000406047291 */ /* 0x002fc4000f8ec0ff */
[----:B------:R-:W-:Y:S01]  /*00b0*/  ULEA UR5, UR6, UR5, 0x18 ;  /* 0x0000000506057291 */ /* 0x000fe2000f8ec0ff */
[----:B------:R-:W1:Y:S03]  /*00c0*/  LDCU.64 UR6, c[0x0][0x358] ;  /* 0x00006b00ff0677ac */ /* 0x000e660008000a00 */
[C---:B0-----:R-:W-:Y:S02]  /*00d0*/  LEA R4, R6.reuse, UR4, 0x6 ;  /* 0x0000000406047c11 */ /* 0x041fe4000f8e30ff */
[----:B------:R-:W-:Y:S02]  /*00e0*/  LEA R21, R6, UR5, 0x6 ;  /* 0x0000000506157c11 */ /* 0x000fe4000f8e30ff */
[C---:B--2---:R-:W-:Y:S01]  /*00f0*/  LEA R22, R2.reuse, R4, 0x2 ;  /* 0x0000000402167211 */ /* 0x044fe200078e10ff */
[----:B------:R-:W3:Y:S01]  /*0100*/  LDCU UR4, c[0x0][0x364] ;  /* 0x00006c80ff0477ac */ /* 0x000ee20008000800 */
[----:B------:R-:W-:-:S02]  /*0110*/  LEA R21, R2, R21, 0x2 ;  /* 0x0000001502157211 */ /* 0x000fc400078e10ff */
[----:B----4-:R-:W-:Y:S01]  /*0120*/  ISETP.GE.AND P0, PT, R0, 0x1, PT ;  /* 0x000000010000780c */ /* 0x010fe20003f06270 */
[----:B------:R-:W5:Y:S01]  /*0130*/  LDCU UR8, c[0x0][0x360] ;  /* 0x00006c00ff0877ac */ /* 0x000f620008000800 */
[----:B------:R0:W-:Y:S04]  /*0140*/  STS [R22], RZ ;  /* 0x000000ff16007388 */ /* 0x0001e80000000800 */
[----:B------:R0:W-:Y:S01]  /*0150*/  STS [R21], RZ ;  /* 0x000000ff15007388 */ /* 0x0001e20000000800 */
[----:B---3--:R-:W-:Y:S02]  /*0160*/  IMAD R3, R3, UR4, R6 ;  /* 0x0000000403037c24 */ /* 0x008fe4000f8e0206 */
[----:B-----5:R-:W-:-:S04]  /*0170*/  IMAD R5, R5, UR8, R2 ;  /* 0x0000000805057c24 */ /* 0x020fc8000f8e0202 */
[----:B01----:R-:W-:Y:S05]  /*0180*/  @!P0 BRA `(.L_x_0) ;  /* 0x0000000800848947 */ /* 0x003fea0003800000 */
[----:B------:R-:W-:Y:S01]  /*0190*/  ISETP.GE.U32.AND P0, PT, R0, 0x11, PT ;  /* 0x000000110000780c */ /* 0x000fe20003f06070 */
[----:B------:R-:W-:Y:S01]  /*01a0*/  IMAD R19, R3, R0, R2 ;  /* 0x0000000003137224 */ /* 0x000fe200078e0202 */
[----:B------:R-:W-:Y:S02]  /*01b0*/  LEA R2, R2, UR5, 0x2 ;  /* 0x0000000502027c11 */ /* 0x000fe4000f8e10ff */
[----:B------:R-:W-:Y:S02]  /*01c0*/  IADD3 R20, PT, PT, R0, 0xf, RZ ;  /* 0x0000000f00147810 */ /* 0x000fe40007ffe0ff */
[----:B------:R-:W-:Y:S02]  /*01d0*/  MOV R11, RZ ;  /* 0x000000ff000b7202 */ /* 0x000fe40000000f00 */
[----:B------:R-:W-:-:S05]  /*01e0*/  MOV R7, RZ ;  /* 0x000000ff00077202 */ /* 0x000fca0000000f00 */
[----:B------:R-:W-:Y:S05]  /*01f0*/  @!P0 BRA `(.L_x_1) ;  /* 0x0000000400a08947 */ /* 0x000fea0003800000 */
[----:B------:R-:W-:Y:S01]  /*0200*/  SHF.R.U32.HI R7, RZ, 0x4, R20 ;  /* 0x00000004ff077819 */ /* 0x000fe20000011614 */
[----:B------:R-:W-:Y:S01]  /*0210*/  HFMA2 R11, -RZ, RZ, 0, 0 ;  /* 0x00000000ff0b7431 */ /* 0x000fe200000001ff */
[C---:B------:R-:W-:Y:S02]  /*0220*/  IADD3 R17, PT, PT, R6.reuse, 0x10, RZ ;  /* 0x0000001006117810 */ /* 0x040fe40007ffe0ff */
[----:B------:R-:W-:Y:S01]  /*0230*/  LOP3.LUT R16, R7, 0x7fffffe, RZ, 0xc0, !PT ;  /* 0x07fffffe07107812 */ /* 0x000fe200078ec0ff */
[-CC-:B------:R-:W-:Y:S01]  /*0240*/  IMAD R7, R6, R0.reuse, R5.reuse ;  /* 0x0000000006077224 */ /* 0x180fe200078e0205 */
[----:B------:R-:W-:Y:S01]  /*0250*/  MOV R18, R19 ;  /* 0x0000001300127202 */ /* 0x000fe20000000f00 */
[----:B------:R-:W-:Y:S01]  /*0260*/  IMAD R17, R17, R0, R5 ;  /* 0x0000000011117224 */ /* 0x000fe200078e0205 */
[----:B------:R-:W-:-:S07]  /*0270*/  IADD3 R16, PT, PT, -R16, RZ, RZ ;  /* 0x000000ff10107210 */ /* 0x000fce0007ffe1ff */
.L_x_2:
[----:B------:R-:W0:Y:S08]  /*0280*/  LDC.64 R12, c[0x0][0x380] ;  /* 0x0000e000ff0c7b82 */ /* 0x000e300000000a00 */
[----:B------:R-:W1:Y:S01]  /*0290*/  LDC.64 R8, c[0x0][0x388] ;  /* 0x0000e200ff087b82 */ /* 0x000e620000000a00 */
[----:B0-----:R-:W-:-:S05]  /*02a0*/  IMAD.WIDE.U32 R14, R18, 0x4, R12 ;  /* 0x00000004120e7825 */ /* 0x001fca00078e000c */
[----:B------:R-:W2:Y:S01]  /*02b0*/  LDG.E R10, desc[UR6][R14.64] ;  /* 0x000000060e0a7981 */ /* 0x000ea2000c1e1900 */
[----:B-1----:R-:W-:-:S06]  /*02c0*/  IMAD.WIDE.U32 R26, R7, 0x4, R8 ;  /* 0x00000004071a7825 */ /* 0x002fcc00078e0008 */
[----:B------:R-:W3:Y:S01]  /*02d0*/  LDG.E R27, desc[UR6][R26.64] ;  /* 0x000000061a1b7981 */ /* 0x000ee2000c1e1900 */
[----:B------:R-:W-:Y:S01]  /*02e0*/  IADD3 R29, PT, PT, R18, 0x10, RZ ;  /* 0x00000010121d7810 */ /* 0x000fe20007ffe0ff */
[----:B------:R-:W-:-:S04]  /*02f0*/  IMAD.WIDE.U32 R24, R17, 0x4, R8 ;  /* 0x0000000411187825 */ /* 0x000fc800078e0008 */
[----:B------:R-:W-:Y:S01]  /*0300*/  IMAD.WIDE.U32 R28, R29, 0x4, R12 ;  /* 0x000000041d1c7825 */ /* 0x000fe200078e000c */
[----:B--2---:R-:W-:Y:S04]  /*0310*/  STS [R22], R10 ;  /* 0x0000000a16007388 */ /* 0x004fe80000000800 */
[----:B---3--:R-:W-:Y:S01]  /*0320*/  STS [R21], R27 ;  /* 0x0000001b15007388 */ /* 0x008fe20000000800 */
[----:B------:R-:W-:Y:S06]  /*0330*/  BAR.SYNC.DEFER_BLOCKING 0x0 ;  /* 0x0000000000007b1d */ /* 0x000fec0000010000 */
[----:B------:R0:W2:Y:S04]  /*0340*/  LDG.E R23, desc[UR6][R28.64] ;  /* 0x000000061c177981 */ /* 0x0000a8000c1e1900 */
[----:B------:R1:W3:Y:S04]  /*0350*/  LDG.E R24, desc[UR6][R24.64] ;  /* 0x0000000618187981 */ /* 0x0002e8000c1e1900 */
[----:B------:R-:W-:Y:S04]  /*0360*/  LDS R8, [R2] ;  /* 0x0000000002087984 */ /* 0x000fe80000000800 */
[----:B------:R-:W4:Y:S04]  /*0370*/  LDS.128 R12, [R4] ;  /* 0x00000000040c7984 */ /* 0x000f280000000c00 */
[----:B------:R-:W5:Y:S04]  /*0380*/  LDS R9, [R2+0x40] ;  /* 0x0000400002097984 */ /* 0x000f680000000800 */
[----:B0-----:R-:W0:Y:S04]  /*0390*/  LDS R28, [R2+0x80] ;  /* 0x00008000021c7984 */ /* 0x001e280000000800 */
[----:B------:R-:W0:Y:S04]  /*03a0*/  LDS R26, [R2+0xc0] ;  /* 0x0000c000021a7984 */ /* 0x000e280000000800 */
[----:B-1----:R-:W-:Y:S01]  /*03b0*/  LDS R25, [R2+0x140] ;  /* 0x0001400002197984 */ /* 0x002fe20000000800 */
[----:B----4-:R-:W-:-:S03]  /*03c0*/  FFMA R8, R12, R8, R11 ;  /* 0x000000080c087223 */ /* 0x010fc6000000000b */
[----:B------:R-:W-:Y:S01]  /*03d0*/  LDS R12, [R2+0x100] ;  /* 0x00010000020c7984 */ /* 0x000fe20000000800 */
[----:B-----5:R-:W-:-:S04]  /*03e0*/  FFMA R9, R9, R13, R8 ;  /* 0x0000000d09097223 */ /* 0x020fc80000000008 */
[----:B0-----:R-:W-:Y:S02]  /*03f0*/  FFMA R13, R28, R14, R9 ;  /* 0x0000000e1c0d7223 */ /* 0x001fe40000000009 */
[----:B------:R-:W0:Y:S04]  /*0400*/  LDS.128 R8, [R4+0x10] ;  /* 0x0000100004087984 */ /* 0x000e280000000c00 */
[----:B------:R-:W1:Y:S01]  /*0410*/  LDS R14, [R2+0x180] ;  /* 0x00018000020e7984 */ /* 0x000e620000000800 */
[----:B------:R-:W-:-:S03]  /*0420*/  FFMA R13, R26, R15, R13 ;  /* 0x0000000f1a0d7223 */ /* 0x000fc6000000000d */
[----:B------:R-:W4:Y:S01]  /*0430*/  LDS R26, [R2+0x1c0] ;  /* 0x0001c000021a7984 */ /* 0x000f220000000800 */
[----:B0-----:R-:W-:-:S04]  /*0440*/  FFMA R8, R8, R12, R13 ;  /* 0x0000000c08087223 */ /* 0x001fc8000000000d */
[----:B------:R-:W-:Y:S02]  /*0450*/  FFMA R9, R25, R9, R8 ;  /* 0x0000000919097223 */ /* 0x000fe40000000008 */
[----:B------:R-:W-:Y:S02]  /*0460*/  LDS R8, [R2+0x200] ;  /* 0x0002000002087984 */ /* 0x000fe40000000800 */
[----:B-1----:R-:W-:Y:S02]  /*0470*/  FFMA R9, R14, R10, R9 ;  /* 0x0000000a0e097223 */ /* 0x002fe40000000009 */
[----:B------:R-:W0:Y:S04]  /*0480*/  LDS.128 R12, [R4+0x20] ;  /* 0x00002000040c7984 */ /* 0x000e280000000c00 */
[----:B------:R-:W1:Y:S04]  /*0490*/  LDS R25, [R2+0x240] ;  /* 0x0002400002197984 */ /* 0x000e680000000800 */
[----:B------:R-:W5:Y:S01]  /*04a0*/  LDS R10, [R2+0x280] ;  /* 0x00028000020a7984 */ /* 0x000f620000000800 */
[----:B----4-:R-:W-:-:S03]  /*04b0*/  FFMA R9, R26, R11, R9 ;  /* 0x0000000b1a097223 */ /* 0x010fc60000000009 */
[----:B------:R-:W-:Y:S01]  /*04c0*/  LDS R26, [R2+0x3c0] ;  /* 0x0003c000021a7984 */ /* 0x000fe20000000800 */
[----:B0-----:R-:W-:-:S03]  /*04d0*/  FFMA R8, R12, R8, R9 ;  /* 0x000000080c087223 */ /* 0x001fc60000000009 */
[----:B------:R-:W-:Y:S01]  /*04e0*/  LDS R12, [R2+0x340] ;  /* 0x00034000020c7984 */ /* 0x000fe20000000800 */
[----:B-1----:R-:W-:-:S03]  /*04f0*/  FFMA R13, R25, R13, R8 ;  /* 0x0000000d190d7223 */ /* 0x002fc60000000008 */
[----:B------:R-:W0:Y:S01]  /*0500*/  LDS R25, [R2+0x2c0] ;  /* 0x0002c00002197984 */ /* 0x000e220000000800 */
[----:B-----5:R-:W-:-:S03]  /*0510*/  FFMA R14, R10, R14, R13 ;  /* 0x0000000e0a0e7223 */ /* 0x020fc6000000000d */
[----:B------:R-:W-:Y:S04]  /*0520*/  LDS R13, [R2+0x300] ;  /* 0x00030000020d7984 */ /* 0x000fe80000000800 */
[----:B------:R-:W1:Y:S01]  /*0530*/  LDS.128 R8, [R4+0x30] ;  /* 0x0000300004087984 */ /* 0x000e620000000c00 */
[----:B0-----:R-:W-:-:S03]  /*0540*/  FFMA R15, R25, R15, R14 ;  /* 0x0000000f190f7223 */ /* 0x001fc6000000000e */
[----:B------:R-:W0:Y:S01]  /*0550*/  LDS R25, [R2+0x380] ;  /* 0x0003800002197984 */ /* 0x000e220000000800 */
[----:B-1----:R-:W-:-:S04]  /*0560*/  FFMA R13, R8, R13, R15 ;  /* 0x0000000d080d7223 */ /* 0x002fc8000000000f */
[----:B------:R-:W-:-:S04]  /*0570*/  FFMA R28, R12, R9, R13 ;  /* 0x000000090c1c7223 */ /* 0x000fc8000000000d */
[----:B0-----:R-:W-:Y:S01]  /*0580*/  FFMA R25, R25, R10, R28 ;  /* 0x0000000a19197223 */ /* 0x001fe2000000001c */
[----:B--2---:R-:W-:Y:S04]  /*0590*/  STS [R22], R23 ;  /* 0x0000001716007388 */ /* 0x004fe80000000800 */
[----:B---3--:R-:W-:Y:S01]  /*05a0*/  STS [R21], R24 ;  /* 0x0000001815007388 */ /* 0x008fe20000000800 */
[----:B------:R-:W-:Y:S06]  /*05b0*/  BAR.SYNC.DEFER_BLOCKING 0x0 ;  /* 0x0000000000007b1d */ /* 0x000fec0000010000 */
[----:B------:R-:W-:Y:S04]  /*05c0*/  LDS R27, [R2] ;  /* 0x00000000021b7984 */ /* 0x000fe80000000800 */
[----:B------:R-:W0:Y:S04]  /*05d0*/  LDS.128 R12, [R4] ;  /* 0x00000000040c7984 */ /* 0x000e280000000c00 */
[----:B------:R-:W1:Y:S01]  /*05e0*/  LDS R8, [R2+0x40] ;  /* 0x0000400002087984 */ /* 0x000e620000000800 */
[----:B------:R-:W-:-:S03]  /*05f0*/  FFMA R11, R26, R11, R25 ;  /* 0x0000000b1a0b7223 */ /* 0x000fc60000000019 */
[----:B------:R-:W2:Y:S04]  /*0600*/  LDS R25, [R2+0x80] ;  /* 0x0000800002197984 */ /* 0x000ea80000000800 */
[----:B------:R-:W3:Y:S01]  /*0610*/  LDS R23, [R2+0xc0] ;  /* 0x0000c00002177984 */ /* 0x000ee20000000800 */
[----:B0-----:R-:W-:-:S03]  /*0620*/  FFMA R11, R12, R27, R11 ;  /* 0x0000001b0c0b7223 */ /* 0x001fc6000000000b */
[----:B------:R-:W-:Y:S01]  /*0630*/  LDS R12, [R2+0x140] ;  /* 0x00014000020c7984 */ /* 0x000fe20000000800 */
[----:B-1----:R-:W-:-:S03]  /*0640*/  FFMA R24, R8, R13, R11 ;  /* 0x0000000d08187223 */ /* 0x002fc6000000000b */
[----:B------:R-:W-:Y:S04]  /*0650*/  LDS R13, [R2+0x100] ;  /* 0x00010000020d7984 */ /* 0x000fe80000000800 */
[----:B------:R-:W0:Y:S01]  /*0660*/  LDS.128 R8, [R4+0x10] ;  /* 0x0000100004087984 */ /* 0x000e220000000c00 */
[----:B--2---:R-:W-:-:S03]  /*0670*/  FFMA R14, R25, R14, R24 ;  /* 0x0000000e190e7223 */ /* 0x004fc60000000018 */
[----:B------:R-:W1:Y:S01]  /*0680*/  LDS R25, [R2+0x180] ;  /* 0x0001800002197984 */ /* 0x000e620000000800 */
[----:B---3--:R-:W-:-:S03]  /*0690*/  FFMA R15, R23, R15, R14 ;  /* 0x0000000f170f7223 */ /* 0x008fc6000000000e */
[----:B------:R-:W-:Y:S04]  /*06a0*/  LDS R24, [R2+0x240] ;  /* 0x0002400002187984 */ /* 0x000fe80000000800 */
[----:B------:R-:W-:Y:S01]  /*06b0*/  LDS R23, [R2+0x280] ;  /* 0x0002800002177984 */ /* 0x000fe20000000800 */
[----:B0-----:R-:W-:-:S03]  /*06c0*/  FFMA R13, R8, R13, R15 ;  /* 0x0000000d080d7223 */ /* 0x001fc6000000000f */
[----:B------:R-:W0:Y:S01]  /*06d0*/  LDS R8, [R2+0x1c0] ;  /* 0x0001c00002087984 */ /* 0x000e220000000800 */
[----:B------:R-:W-:-:S03]  /*06e0*/  FFMA R26, R12, R9, R13 ;  /* 0x000000090c1a7223 */ /* 0x000fc6000000000d */
[----:B------:R-:W-:Y:S04]  /*06f0*/  LDS R9, [R2+0x200] ;  /* 0x0002000002097984 */ /* 0x000fe80000000800 */
[----:B------:R-:W2:Y:S01]  /*0700*/  LDS.128 R12, [R4+0x20] ;  /* 0x00002000040c7984 */ /* 0x000ea20000000c00 */
[----:B-1----:R-:W-:-:S04]  /*0710*/  FFMA R25, R25, R10, R26 ;  /* 0x0000000a19197223 */ /* 0x002fc8000000001a */
[----:B0-----:R-:W-:Y:S02]  /*0720*/  FFMA R11, R8, R11, R25 ;  /* 0x0000000b080b7223 */ /* 0x001fe40000000019 */
[----:B------:R-:W-:Y:S02]  /*0730*/  LDS R25, [R2+0x3c0] ;  /* 0x0003c00002197984 */ /* 0x000fe40000000800 */
[----:B--2---:R-:W-:Y:S02]  /*0740*/  FFMA R9, R12, R9, R11 ;  /* 0x000000090c097223 */ /* 0x004fe4000000000b */
[----:B------:R-:W0:Y:S02]  /*0750*/  LDS R12, [R2+0x2c0] ;  /* 0x0002c000020c7984 */ /* 0x000e240000000800 */
[----:B------:R-:W-:Y:S02]  /*0760*/  FFMA R26, R24, R13, R9 ;  /* 0x0000000d181a7223 */ /* 0x000fe40000000009 */
[----:B------:R-:W-:Y:S04]  /*0770*/  LDS R13, [R2+0x300] ;  /* 0x00030000020d7984 */ /* 0x000fe80000000800 */
[----:B------:R-:W1:Y:S01]  /*0780*/  LDS.128 R8, [R4+0x30] ;  /* 0x0000300004087984 */ /* 0x000e620000000c00 */
[----:B------:R-:W-:-:S03]  /*0790*/  FFMA R23, R23, R14, R26 ;  /* 0x0000000e17177223 */ /* 0x000fc6000000001a */
[----:B------:R-:W2:Y:S04]  /*07a0*/  LDS R24, [R2+0x340] ;  /* 0x0003400002187984 */ /* 0x000ea80000000800 */
[----:B------:R-:W3:Y:S01]  /*07b0*/  LDS R14, [R2+0x380] ;  /* 0x00038000020e7984 */ /* 0x000ee20000000800 */
[----:B------:R-:W-:-:S04]  /*07c0*/  IADD3 R16, PT, PT, R16, 0x2, RZ ;  /* 0x0000000210107810 */ /* 0x000fc80007ffe0ff */
[----:B------:R-:W-:Y:S02]  /*07d0*/  ISETP.NE.AND P0, PT, R16, RZ, PT ;  /* 0x000000ff1000720c */ /* 0x000fe40003f05270 */
[----:B------:R-:W-:Y:S01]  /*07e0*/  IADD3 R18, PT, PT, R18, 0x20, RZ ;  /* 0x0000002012127810 */ /* 0x000fe20007ffe0ff */
[----:B0-----:R-:W-:-:S04]  /*07f0*/  FFMA R15, R12, R15, R23 ;  /* 0x0000000f0c0f7223 */ /* 0x001fc80000000017 */
[----:B-1----:R-:W-:-:S04]  /*0800*/  FFMA R13, R8, R13, R15 ;  /* 0x0000000d080d7223 */ /* 0x002fc8000000000f */
[----:B--2---:R-:W-:-:S04]  /*0810*/  FFMA R9, R24, R9, R13 ;  /* 0x0000000918097223 */ /* 0x004fc8000000000d */
[----:B---3--:R-:W-:Y:S01]  /*0820*/  FFMA R10, R14, R10, R9 ;  /* 0x0000000a0e0a7223 */ /* 0x008fe20000000009 */
[C---:B------:R-:W-:Y:S02]  /*0830*/  LEA R17, R0.reuse, R17, 0x5 ;  /* 0x0000001100117211 */ /* 0x040fe400078e28ff */
[----:B------:R-:W-:Y:S01]  /*0840*/  LEA R7, R0, R7, 0x5 ;  /* 0x0000000700077211 */ /* 0x000fe200078e28ff */
[----:B------:R-:W-:Y:S01]  /*0850*/  FFMA R11, R25, R11, R10 ;  /* 0x0000000b190b7223 */ /* 0x000fe2000000000a */
[----:B------:R-:W-:Y:S06]  /*0860*/  @P0 BRA `(.L_x_2) ;  /* 0xfffffff800840947 */ /* 0x000fec000383ffff */
[----:B------:R-:W-:-:S07]  /*0870*/  LOP3.LUT R7, R20, 0x7fffffe0, RZ, 0xc0, !PT ;  /* 0x7fffffe014077812 */ /* 0x000fce00078ec0ff */
.L_x_1:
[----:B------:R-:W-:-:S13]  /*0880*/  LOP3.LUT P0, RZ, R20, 0x10, RZ, 0xc0, !PT ;  /* 0x0000001014ff7812 */ /* 0x000fda000780c0ff */
[----:B------:R-:W-:Y:S05]  /*0890*/  @!P0 BRA `(.L_x_0) ;  /* 0x0000000000c08947 */ /* 0x000fea0003800000 */
[----:B------:R-:W0:Y:S01]  /*08a0*/  LDC.64 R12, c[0x0][0x380] ;  /* 0x0000e000ff0c7b82 */ /* 0x000e220000000a00 */
[-C--:B------:R-:W-:Y:S02]  /*08b0*/  IADD3 R6, PT, PT, R6, R7.reuse, RZ ;  /* 0x0000000706067210 */ /* 0x080fe40007ffe0ff */
[----:B------:R-:W-:-:S03]  /*08c0*/  IADD3 R7, PT, PT, R19, R7, RZ ;  /* 0x0000000713077210 */ /* 0x000fc60007ffe0ff */
[----:B------:R-:W-:Y:S02]  /*08d0*/  IMAD R15, R6, R0, R5 ;  /* 0x00000000060f7224 */ /* 0x000fe400078e0205 */
[----:B------:R-:W1:Y:S01]  /*08e0*/  LDC.64 R8, c[0x0][0x388] ;  /* 0x0000e200ff087b82 */ /* 0x000e620000000a00 */
[----:B0-----:R-:W-:-:S05]  /*08f0*/  IMAD.WIDE.U32 R12, R7, 0x4, R12 ;  /* 0x00000004070c7825 */ /* 0x001fca00078e000c */
[----:B------:R-:W2:Y:S01]  /*0900*/  LDG.E R23, desc[UR6][R12.64] ;  /* 0x000000060c177981 */ /* 0x000ea2000c1e1900 */
[----:B-1----:R-:W-:-:S06]  /*0910*/  IMAD.WIDE.U32 R8, R15, 0x4, R8 ;  /* 0x000000040f087825 */ /* 0x002fcc00078e0008 */
[----:B------:R-:W3:Y:S04]  /*0920*/  LDG.E R8, desc[UR6][R8.64] ;  /* 0x0000000608087981 */ /* 0x000ee8000c1e1900 */
[----:B--2---:R-:W-:Y:S04]  /*0930*/  STS [R22], R23 ;  /* 0x0000001716007388 */ /* 0x004fe80000000800 */
[----:B---3--:R-:W-:Y:S01]  /*0940*/  STS [R21], R8 ;  /* 0x0000000815007388 */ /* 0x008fe20000000800 */
[----:B------:R-:W-:Y:S06]  /*0950*/  BAR.SYNC.DEFER_BLOCKING 0x0 ;  /* 0x0000000000007b1d */ /* 0x000fec0000010000 */
[----:B------:R-:W-:Y:S04]  /*0960*/  LDS R10, [R2] ;  /* 0x00000000020a7984 */ /* 0x000fe80000000800 */
[----:B------:R-:W0:Y:S04]  /*0970*/  LDS.128 R16, [R4] ;  /* 0x0000000004107984 */ /* 0x000e280000000c00 */
[----:B------:R-:W1:Y:S04]  /*0980*/  LDS R25, [R2+0x40] ;  /* 0x0000400002197984 */ /* 0x000e680000000800 */
[----:B------:R-:W2:Y:S04]  /*0990*/  LDS R27, [R2+0x80] ;  /* 0x00008000021b7984 */ /* 0x000ea80000000800 */
[----:B------:R-:W3:Y:S04]  /*09a0*/  LDS R26, [R2+0xc0] ;  /* 0x0000c000021a7984 */ /* 0x000ee80000000800 */
[----:B------:R-:W-:Y:S04]  /*09b0*/  LDS R7, [R2+0x100] ;  /* 0x0001000002077984 */ /* 0x000fe80000000800 */
[----:B------:R-:W4:Y:S04]  /*09c0*/  LDS.128 R12, [R4+0x10] ;  /* 0x00001000040c7984 */ /* 0x000f280000000c00 */
[----:B------:R-:W5:Y:S04]  /*09d0*/  LDS R6, [R2+0x140] ;  /* 0x0001400002067984 */ /* 0x000f680000000800 */
[----:B------:R-:W5:Y:S04]  /*09e0*/  LDS R23, [R2+0x180] ;  /* 0x0001800002177984 */ /* 0x000f680000000800 */
[----:B------:R-:W5:Y:S04]  /*09f0*/  LDS R20, [R2+0x1c0] ;  /* 0x0001c00002147984 */ /* 0x000f680000000800 */
[----:B------:R-:W-:Y:S01]  /*0a00*/  LDS R21, [R2+0x200] ;  /* 0x0002000002157984 */ /* 0x000fe20000000800 */
[----:B0-----:R-:W-:-:S03]  /*0a10*/  FFMA R16, R16, R10, R11 ;  /* 0x0000000a10107223 */ /* 0x001fc6000000000b */
[----:B------:R-:W-:Y:S04]  /*0a20*/  LDS R22, [R2+0x240] ;  /* 0x0002400002167984 */ /* 0x000fe80000000800 */
[----:B------:R-:W0:Y:S01]  /*0a30*/  LDS.128 R8, [R4+0x20] ;  /* 0x0000200004087984 */ /* 0x000e220000000c00 */
[----:B-1----:R-:W-:-:S03]  /*0a40*/  FFMA R16, R25, R17, R16 ;  /* 0x0000001119107223 */ /* 0x002fc60000000010 */
[----:B------:R-:W1:Y:S01]  /*0a50*/  LDS R25, [R2+0x280] ;  /* 0x0002800002197984 */ /* 0x000e620000000800 */
[----:B--2---:R-:W-:-:S03]  /*0a60*/  FFMA R27, R27, R18, R16 ;  /* 0x000000121b1b7223 */ /* 0x004fc60000000010 */
[----:B------:R-:W2:Y:S01]  /*0a70*/  LDS R24, [R2+0x2c0] ;  /* 0x0002c00002187984 */ /* 0x000ea20000000800 */
[----:B---3--:R-:W-:-:S03]  /*0a80*/  FFMA R29, R26, R19, R27 ;  /* 0x000000131a1d7223 */ /* 0x008fc6000000001b */
[----:B------:R-:W-:Y:S04]  /*0a90*/  LDS R27, [R2+0x300] ;  /* 0x00030000021b7984 */ /* 0x000fe80000000800 */
[----:B------:R-:W3:Y:S01]  /*0aa0*/  LDS.128 R16, [R4+0x30] ;  /* 0x0000300004107984 */ /* 0x000ee20000000c00 */
[----:B----4-:R-:W-:-:S03]  /*0ab0*/  FFMA R7, R12, R7, R29 ;  /* 0x000000070c077223 */ /* 0x010fc6000000001d */
[----:B------:R-:W4:Y:S01]  /*0ac0*/  LDS R12, [R2+0x340] ;  /* 0x00034000020c7984 */ /* 0x000f220000000800 */
[----:B-----5:R-:W-:-:S03]  /*0ad0*/  FFMA R26, R6, R13, R7 ;  /* 0x0000000d061a7223 */ /* 0x020fc60000000007 */
[----:B------:R-:W5:Y:S04]  /*0ae0*/  LDS R7, [R2+0x380] ;  /* 0x0003800002077984 */ /* 0x000f680000000800 */
[----:B------:R-:W5:Y:S01]  /*0af0*/  LDS R6, [R2+0x3c0] ;  /* 0x0003c00002067984 */ /* 0x000f620000000800 */
[----:B------:R-:W-:-:S04]  /*0b00*/  FFMA R23, R23, R14, R26 ;  /* 0x0000000e17177223 */ /* 0x000fc8000000001a */
[----:B------:R-:W-:-:S04]  /*0b10*/  FFMA R15, R20, R15, R23 ;  /* 0x0000000f140f7223 */ /* 0x000fc80000000017 */
[----:B0-----:R-:W-:-:S04]  /*0b20*/  FFMA R15, R8, R21, R15 ;  /* 0x00000015080f7223 */ /* 0x001fc8000000000f */
[----:B------:R-:W-:-:S04]  /*0b30*/  FFMA R22, R22, R9, R15 ;  /* 0x0000000916167223 */ /* 0x000fc8000000000f */
[----:B-1----:R-:W-:-:S04]  /*0b40*/  FFMA R25, R25, R10, R22 ;  /* 0x0000000a19197223 */ /* 0x002fc80000000016 */
[----:B--2---:R-:W-:-:S04]  /*0b50*/  FFMA R11, R24, R11, R25 ;  /* 0x0000000b180b7223 */ /* 0x004fc80000000019 */
[----:B---3--:R-:W-:-:S04]  /*0b60*/  FFMA R11, R16, R27, R11 ;  /* 0x0000001b100b7223 */ /* 0x008fc8000000000b */
[----:B----4-:R-:W-:-:S04]  /*0b70*/  FFMA R12, R12, R17, R11 ;  /* 0x000000110c0c7223 */ /* 0x010fc8000000000b */
[----:B-----5:R-:W-:-:S04]  /*0b80*/  FFMA R7, R7, R18, R12 ;  /* 0x0000001207077223 */ /* 0x020fc8000000000c */
[----:B------:R-:W-:-:S07]  /*0b90*/  FFMA R11, R6, R19, R7 ;  /* 0x00000013060b7223 */ /* 0x000fce0000000007 */
.L_x_0:
[----:B------:R-:W0:Y:S01]  /*0ba0*/  LDC.64 R6, c[0x0][0x390] ;  /* 0x0000e400ff067b82 */ /* 0x000e220000000a00 */
[----:B------:R-:W-:-:S04]  /*0bb0*/  IMAD R3, R3, R0, R5 ;  /* 0x0000000003037224 */ /* 0x000fc800078e0205 */
[----:B0-----:R-:W-:-:S05]  /*0bc0*/  IMAD.WIDE R2, R3, 0x4, R6 ;  /* 0x0000000403027825 */ /* 0x001fca00078e0206 */
[----:B------:R-:W-:Y:S01]  /*0bd0*/  STG.E desc[UR6][R2.64], R11 ;  /* 0x0000000b02007986 */ /* 0x000fe2000c101906 */
[----:B------:R-:W-:Y:S05]  /*0be0*/  EXIT ;  /* 0x000000000000794d */ /* 0x000fea0003800000 */
.L_x_3:
[----:B------:R-:W-:-:S00]  /*0bf0*/  BRA `(.L_x_3) ;  /* 0xfffffffc00fc7947 */ /* 0x000fc0000383ffff */
[----:B------:R-:W-:-:S00]  /*0c00*/  NOP ;  /* 0x0000000000007918 */ /* 0x000fc00000000000 */
[----:B------:R-:W-:-:S00]  /*0c10*/  NOP ;  /* 0x0000000000007918 */ /* 0x000fc00000000000 */
[----:B------:R-:W-:-:S00]  /*0c20*/  NOP ;  /* 0x0000000000007918 */ /* 0x000fc00000000000 */
[----:B------:R-:W-:-:S00]  /*0c30*/  NOP ;  /* 0x0000000000007918 */ /* 0x000fc00000000000 */
[----:B------:R-:W-:-:S00]  /*0c40*/  NOP ;  /* 0x0000000000007918 */ /* 0x000fc00000000000 */
[----:B------:R-:W-:-:S00]  /*0c50*/  NOP ;  /* 0x0000000000007918 */ /* 0x000fc00000000000 */
[----:B------:R-:W-:-:S00]  /*0c60*/  NOP ;  /* 0x0000000000007918 */ /* 0x000fc00000000000 */
[----:B------:R-:W-:-:S00]  /*0c70*/  NOP ;  /* 0x0000000000007918 */ /* 0x000fc00000000000 */
.L_x_4:


//--------------------- .nv.shared._Z16dgemm_gpu_sharedPKfS0_Pfi --------------------------
	.section	.nv.shared._Z16dgemm_gpu_sharedPKfS0_Pfi,"aw",@nobits
	.sectionflags	@""
	.align	4
.nv.shared._Z16dgemm_gpu_sharedPKfS0_Pfi:
	.zero		3072


//--------------------- .nv.shared.reserved.0     --------------------------
	.section	.nv.shared.reserved.0,"aw",@nobits
	.weak		__nv_reservedSMEM_offset_0_alias
	.size		__nv_reservedSMEM_offset_0_alias, 0, 64
	.other		__nv_reservedSMEM_offset_0_alias,@"STO_CUDA_RESERVED_SHARED STV_DEFAULT"
__nv_reservedSMEM_offset_0_alias:
	.zero		0
	.zero		64


//--------------------- .nv.constant0._Z16dgemm_gpu_sharedPKfS0_Pfi --------------------------
	.section	.nv.constant0._Z16dgemm_gpu_sharedPKfS0_Pfi,"a",@progbits
	.sectionflags	@""
	.align	4
.nv.constant0._Z16dgemm_gpu_sharedPKfS0_Pfi:
	.zero		924


//--------------------- SYMBOLS --------------------------

	.type		.nv.reservedSmem.offset0,@object
	.size		.nv.reservedSmem.offset0,0x4
	.type		.nv.reservedSmem.cap,@object
	.size		.nv.reservedSmem.cap,0x4
